//
// Generated by NVIDIA NVVM Compiler
//
// Compiler Build ID: CL-36424714
// Cuda compilation tools, release 13.0, V13.0.88
// Based on NVVM 20.0.0
//

.version 9.0
.target sm_100
.address_size 64

	// .globl	_Z12normalKernelPiS_S_
// _ZZ17tiledMatmulKernelPiS_S_E9portion_A has been demoted
// _ZZ17tiledMatmulKernelPiS_S_E9portion_B has been demoted

.visible .entry _Z12normalKernelPiS_S_(
	.param .u64 .ptr .align 1 _Z12normalKernelPiS_S__param_0,
	.param .u64 .ptr .align 1 _Z12normalKernelPiS_S__param_1,
	.param .u64 .ptr .align 1 _Z12normalKernelPiS_S__param_2
)
{
	.reg .b32 	%r<36>;
	.reg .b64 	%rd<13>;

	ld.param.u64 	%rd1, [_Z12normalKernelPiS_S__param_0];
	ld.param.u64 	%rd2, [_Z12normalKernelPiS_S__param_1];
	ld.param.u64 	%rd3, [_Z12normalKernelPiS_S__param_2];
	cvta.to.global.u64 	%rd4, %rd1;
	mov.u32 	%r1, %ntid.x;
	mov.u32 	%r2, %ctaid.x;
	mov.u32 	%r3, %tid.x;
	mad.lo.s32 	%r4, %r1, %r2, %r3;
	mov.u32 	%r5, %ntid.y;
	mov.u32 	%r6, %ctaid.y;
	mov.u32 	%r7, %tid.y;
	mad.lo.s32 	%r8, %r5, %r6, %r7;
	shl.b32 	%r9, %r8, 3;
	add.s32 	%r10, %r9, %r4;
	mul.wide.s32 	%rd5, %r10, 4;
	add.s64 	%rd6, %rd4, %rd5;
	ld.global.u32 	%r11, [%rd6];
	cvta.to.global.u64 	%rd7, %rd2;
	cvta.to.global.u64 	%rd8, %rd3;
	mul.wide.u32 	%rd9, %r9, 4;
	add.s64 	%rd10, %rd7, %rd9;
	ld.global.u32 	%r12, [%rd10];
	mul.wide.s32 	%rd11, %r4, 4;
	add.s64 	%rd12, %rd8, %rd11;
	ld.global.u32 	%r13, [%rd12];
	mad.lo.s32 	%r14, %r13, %r12, %r11;
	st.global.u32 	[%rd6], %r14;
	ld.global.u32 	%r15, [%rd10+4];
	ld.global.u32 	%r16, [%rd12+32];
	mad.lo.s32 	%r17, %r16, %r15, %r14;
	st.global.u32 	[%rd6], %r17;
	ld.global.u32 	%r18, [%rd10+8];
	ld.global.u32 	%r19, [%rd12+64];
	mad.lo.s32 	%r20, %r19, %r18, %r17;
	st.global.u32 	[%rd6], %r20;
	ld.global.u32 	%r21, [%rd10+12];
	ld.global.u32 	%r22, [%rd12+96];
	mad.lo.s32 	%r23, %r22, %r21, %r20;
	st.global.u32 	[%rd6], %r23;
	ld.global.u32 	%r24, [%rd10+16];
	ld.global.u32 	%r25, [%rd12+128];
	mad.lo.s32 	%r26, %r25, %r24, %r23;
	st.global.u32 	[%rd6], %r26;
	ld.global.u32 	%r27, [%rd10+20];
	ld.global.u32 	%r28, [%rd12+160];
	mad.lo.s32 	%r29, %r28, %r27, %r26;
	st.global.u32 	[%rd6], %r29;
	ld.global.u32 	%r30, [%rd10+24];
	ld.global.u32 	%r31, [%rd12+192];
	mad.lo.s32 	%r32, %r31, %r30, %r29;
	st.global.u32 	[%rd6], %r32;
	ld.global.u32 	%r33, [%rd10+28];
	ld.global.u32 	%r34, [%rd12+224];
	mad.lo.s32 	%r35, %r34, %r33, %r32;
	st.global.u32 	[%rd6], %r35;
	ret;

}
	// .globl	_Z17tiledMatmulKernelPiS_S_
.visible .entry _Z17tiledMatmulKernelPiS_S_(
	.param .u64 .ptr .align 1 _Z17tiledMatmulKernelPiS_S__param_0,
	.param .u64 .ptr .align 1 _Z17tiledMatmulKernelPiS_S__param_1,
	.param .u64 .ptr .align 1 _Z17tiledMatmulKernelPiS_S__param_2
)
{
	.reg .b32 	%r<59>;
	.reg .b64 	%rd<19>;
	// demoted variable
	.shared .align 4 .b8 _ZZ17tiledMatmulKernelPiS_S_E9portion_A[16];
	// demoted variable
	.shared .align 4 .b8 _ZZ17tiledMatmulKernelPiS_S_E9portion_B[16];
	ld.param.u64 	%rd1, [_Z17tiledMatmulKernelPiS_S__param_0];
	ld.param.u64 	%rd2, [_Z17tiledMatmulKernelPiS_S__param_1];
	ld.param.u64 	%rd3, [_Z17tiledMatmulKernelPiS_S__param_2];
	cvta.to.global.u64 	%rd4, %rd3;
	cvta.to.global.u64 	%rd5, %rd2;
	mov.u32 	%r1, %tid.x;
	mov.u32 	%r2, %tid.y;
	mov.u32 	%r3, %ctaid.y;
	shl.b32 	%r4, %r3, 4;
	shl.b32 	%r5, %r2, 3;
	add.s32 	%r6, %r5, %r1;
	add.s32 	%r7, %r6, %r4;
	mov.u32 	%r8, _ZZ17tiledMatmulKernelPiS_S_E9portion_A;
	add.s32 	%r9, %r8, %r5;
	shl.b32 	%r10, %r1, 2;
	add.s32 	%r11, %r9, %r10;
	mov.u32 	%r12, %ctaid.x;
	shl.b32 	%r13, %r12, 1;
	add.s32 	%r14, %r6, %r13;
	mov.u32 	%r15, _ZZ17tiledMatmulKernelPiS_S_E9portion_B;
	add.s32 	%r16, %r15, %r10;
	add.s32 	%r17, %r16, %r5;
	mul.wide.u32 	%rd6, %r7, 4;
	add.s64 	%rd7, %rd5, %rd6;
	ld.global.u32 	%r18, [%rd7];
	st.shared.u32 	[%r11], %r18;
	mul.wide.u32 	%rd8, %r14, 4;
	add.s64 	%rd9, %rd4, %rd8;
	ld.global.u32 	%r19, [%rd9];
	st.shared.u32 	[%r17], %r19;
	ld.shared.u32 	%r20, [%r9];
	ld.shared.u32 	%r21, [%r16];
	mul.lo.s32 	%r22, %r21, %r20;
	ld.shared.u32 	%r23, [%r9+4];
	ld.shared.u32 	%r24, [%r16+8];
	mad.lo.s32 	%r25, %r24, %r23, %r22;
	ld.global.u32 	%r26, [%rd7+8];
	st.shared.u32 	[%r11], %r26;
	add.s32 	%r27, %r14, 16;
	mul.wide.u32 	%rd10, %r27, 4;
	add.s64 	%rd11, %rd4, %rd10;
	ld.global.u32 	%r28, [%rd11];
	st.shared.u32 	[%r17], %r28;
	ld.shared.u32 	%r29, [%r9];
	ld.shared.u32 	%r30, [%r16];
	mad.lo.s32 	%r31, %r30, %r29, %r25;
	ld.shared.u32 	%r32, [%r9+4];
	ld.shared.u32 	%r33, [%r16+8];
	mad.lo.s32 	%r34, %r33, %r32, %r31;
	ld.global.u32 	%r35, [%rd7+16];
	st.shared.u32 	[%r11], %r35;
	add.s32 	%r36, %r14, 32;
	mul.wide.u32 	%rd12, %r36, 4;
	add.s64 	%rd13, %rd4, %rd12;
	ld.global.u32 	%r37, [%rd13];
	st.shared.u32 	[%r17], %r37;
	ld.shared.u32 	%r38, [%r9];
	ld.shared.u32 	%r39, [%r16];
	mad.lo.s32 	%r40, %r39, %r38, %r34;
	ld.shared.u32 	%r41, [%r9+4];
	ld.shared.u32 	%r42, [%r16+8];
	mad.lo.s32 	%r43, %r42, %r41, %r40;
	ld.global.u32 	%r44, [%rd7+24];
	st.shared.u32 	[%r11], %r44;
	add.s32 	%r45, %r14, 48;
	mul.wide.u32 	%rd14, %r45, 4;
	add.s64 	%rd15, %rd4, %rd14;
	ld.global.u32 	%r46, [%rd15];
	st.shared.u32 	[%r17], %r46;
	ld.shared.u32 	%r47, [%r9];
	ld.shared.u32 	%r48, [%r16];
	mad.lo.s32 	%r49, %r48, %r47, %r43;
	ld.shared.u32 	%r50, [%r9+4];
	ld.shared.u32 	%r51, [%r16+8];
	mad.lo.s32 	%r52, %r51, %r50, %r49;
	cvta.to.global.u64 	%rd16, %rd1;
	mov.u32 	%r53, %ntid.y;
	mad.lo.s32 	%r54, %r53, %r3, %r2;
	mov.u32 	%r55, %ntid.x;
	mad.lo.s32 	%r56, %r55, %r12, %r1;
	shl.b32 	%r57, %r54, 3;
	add.s32 	%r58, %r57, %r56;
	mul.wide.s32 	%rd17, %r58, 4;
	add.s64 	%rd18, %rd16, %rd17;
	st.global.u32 	[%rd18], %r52;
	ret;

}


// ===== COMPILED SASS (sm_100) =====

	.target	sm_100

	.elftype	@"ET_EXEC"


//--------------------- .note.nv.tkinfo           --------------------------
	.section	.note.nv.tkinfo,"",@"SHT_NOTE"
	.sectionflags	@"SHF_NOTE_NV_TKINFO"
	.tkinfo
        /*0018*/ 	.word	0x00000002
        /*0030*/ 	.string	""
        /*0030*/ 	.string	"ptxas"
        /*0030*/ 	.string	"Cuda compilation tools, release 13.0, V13.0.88"
        /*0030*/ 	.string	"Build cuda_13.0.r13.0/compiler.36424714_0"
        /*0030*/ 	.string	"-arch sm_100 -m 64 "



//--------------------- .note.nv.cuinfo           --------------------------
	.section	.note.nv.cuinfo,"",@"SHT_NOTE"
	.sectionflags	@"SHF_NOTE_NV_CUINFO"
        /*0018*/ 	.short	0x0002
        /*001a*/ 	.short	0x0064
        /*001c*/ 	.short	0x0082
	.zero		2


//--------------------- .nv.info                  --------------------------
	.section	.nv.info,"",@"SHT_CUDA_INFO"
	.align	4


	//----- nvinfo : EIATTR_REGCOUNT
	.align		4
        /*0000*/ 	.byte	0x04, 0x2f
        /*0002*/ 	.short	(.L_1 - .L_0)
	.align		4
.L_0:
        /*0004*/ 	.word	index@(_Z12normalKernelPiS_S_)
        /*0008*/ 	.word	0x00000010


	//----- nvinfo : EIATTR_FRAME_SIZE
	.align		4
.L_1:
        /*000c*/ 	.byte	0x04, 0x11
        /*000e*/ 	.short	(.L_3 - .L_2)
	.align		4
.L_2:
        /*0010*/ 	.word	index@(_Z12normalKernelPiS_S_)
        /*0014*/ 	.word	0x00000000


	//----- nvinfo : EIATTR_REGCOUNT
	.align		4
.L_3:
        /*0018*/ 	.byte	0x04, 0x2f
        /*001a*/ 	.short	(.L_5 - .L_4)
	.align		4
.L_4:
        /*001c*/ 	.word	index@(_Z17tiledMatmulKernelPiS_S_)
        /*0020*/ 	.word	0x00000020


	//----- nvinfo : EIATTR_FRAME_SIZE
	.align		4
.L_5:
        /*0024*/ 	.byte	0x04, 0x11
        /*0026*/ 	.short	(.L_7 - .L_6)
	.align		4
.L_6:
        /*0028*/ 	.word	index@(_Z17tiledMatmulKernelPiS_S_)
        /*002c*/ 	.word	0x00000000


	//----- nvinfo : EIATTR_MIN_STACK_SIZE
	.align		4
.L_7:
        /*0030*/ 	.byte	0x04, 0x12
        /*0032*/ 	.short	(.L_9 - .L_8)
	.align		4
.L_8:
        /*0034*/ 	.word	index@(_Z17tiledMatmulKernelPiS_S_)
        /*0038*/ 	.word	0x00000000


	//----- nvinfo : EIATTR_MIN_STACK_SIZE
	.align		4
.L_9:
        /*003c*/ 	.byte	0x04, 0x12
        /*003e*/ 	.short	(.L_11 - .L_10)
	.align		4
.L_10:
        /*0040*/ 	.word	index@(_Z12normalKernelPiS_S_)
        /*0044*/ 	.word	0x00000000
.L_11:


//--------------------- .nv.compat                --------------------------
	.section	.nv.compat,"",@"SHT_CUDA_COMPAT_INFO"
	.align	4
        /*0000*/ 	.byte	0x02, 0x09, 0x00, 0x00, 0x02, 0x02, 0x01, 0x00, 0x02, 0x05, 0x05, 0x00, 0x03, 0x07, 0x01, 0x01
        /*0010*/ 	.byte	0x02, 0x03, 0x00, 0x00, 0x02, 0x06, 0x01, 0x00, 0x04, 0x0b, 0x08, 0x00, 0x09, 0x00, 0x00, 0x00
        /*0020*/ 	.byte	0x00, 0x00, 0x00, 0x00


//--------------------- .nv.info._Z17tiledMatmulKernelPiS_S_ --------------------------
	.section	.nv.info._Z17tiledMatmulKernelPiS_S_,"",@"SHT_CUDA_INFO"
	.sectionflags	@""
	.align	4


	//----- nvinfo : EIATTR_CUDA_API_VERSION
	.align		4
        /*0000*/ 	.byte	0x04, 0x37
        /*0002*/ 	.short	(.L_13 - .L_12)
.L_12:
        /*0004*/ 	.word	0x00000082


	//----- nvinfo : EIATTR_KPARAM_INFO
	.align		4
.L_13:
        /*0008*/ 	.byte	0x04, 0x17
        /*000a*/ 	.short	(.L_15 - .L_14)
.L_14:
        /*000c*/ 	.word	0x00000000
        /*0010*/ 	.short	0x0002
        /*0012*/ 	.short	0x0010
        /*0014*/ 	.byte	0x00, 0xf5, 0x21, 0x00


	//----- nvinfo : EIATTR_KPARAM_INFO
	.align		4
.L_15:
        /*0018*/ 	.byte	0x04, 0x17
        /*001a*/ 	.short	(.L_17 - .L_16)
.L_16:
        /*001c*/ 	.word	0x00000000
        /*0020*/ 	.short	0x0001
        /*0022*/ 	.short	0x0008
        /*0024*/ 	.byte	0x00, 0xf5, 0x21, 0x00


	//----- nvinfo : EIATTR_KPARAM_INFO
	.align		4
.L_17:
        /*0028*/ 	.byte	0x04, 0x17
        /*002a*/ 	.short	(.L_19 - .L_18)
.L_18:
        /*002c*/ 	.word	0x00000000
        /*0030*/ 	.short	0x0000
        /*0032*/ 	.short	0x0000
        /*0034*/ 	.byte	0x00, 0xf5, 0x21, 0x00


	//----- nvinfo : EIATTR_SPARSE_MMA_MASK
	.align		4
.L_19:
        /*0038*/ 	.byte	0x03, 0x50
        /*003a*/ 	.short	0x0000


	//----- nvinfo : EIATTR_MAXREG_COUNT
	.align		4
        /*003c*/ 	.byte	0x03, 0x1b
        /*003e*/ 	.short	0x00ff


	//----- nvinfo : EIATTR_MERCURY_ISA_VERSION
	.align		4
        /*0040*/ 	.byte	0x03, 0x5f
        /*0042*/ 	.short	0x0101


	//----- nvinfo : EIATTR_VRC_CTA_INIT_COUNT
	.align		4
        /*0044*/ 	.byte	0x02, 0x4a
	.zero		1
	.zero		1


	//----- nvinfo : EIATTR_EXIT_INSTR_OFFSETS
	.align		4
        /*0048*/ 	.byte	0x04, 0x1c
        /*004a*/ 	.short	(.L_21 - .L_20)


	//   ....[0]....
.L_20:
        /*004c*/ 	.word	0x00000480


	//----- nvinfo : EIATTR_CBANK_PARAM_SIZE
	.align		4
.L_21:
        /*0050*/ 	.byte	0x03, 0x19
        /*0052*/ 	.short	0x0018


	//----- nvinfo : EIATTR_PARAM_CBANK
	.align		4
        /*0054*/ 	.byte	0x04, 0x0a
        /*0056*/ 	.short	(.L_23 - .L_22)
	.align		4
.L_22:
        /*0058*/ 	.word	index@(.nv.constant0._Z17tiledMatmulKernelPiS_S_)
        /*005c*/ 	.short	0x0380
        /*005e*/ 	.short	0x0018


	//----- nvinfo : EIATTR_SW_WAR
	.align		4
.L_23:
        /*0060*/ 	.byte	0x04, 0x36
        /*0062*/ 	.short	(.L_25 - .L_24)
.L_24:
        /*0064*/ 	.word	0x00000008
.L_25:


//--------------------- .nv.info._Z12normalKernelPiS_S_ --------------------------
	.section	.nv.info._Z12normalKernelPiS_S_,"",@"SHT_CUDA_INFO"
	.sectionflags	@""
	.align	4


	//----- nvinfo : EIATTR_CUDA_API_VERSION
	.align		4
        /*0000*/ 	.byte	0x04, 0x37
        /*0002*/ 	.short	(.L_27 - .L_26)
.L_26:
        /*0004*/ 	.word	0x00000082


	//----- nvinfo : EIATTR_KPARAM_INFO
	.align		4
.L_27:
        /*0008*/ 	.byte	0x04, 0x17
        /*000a*/ 	.short	(.L_29 - .L_28)
.L_28:
        /*000c*/ 	.word	0x00000000
        /*0010*/ 	.short	0x0002
        /*0012*/ 	.short	0x0010
        /*0014*/ 	.byte	0x00, 0xf5, 0x21, 0x00


	//----- nvinfo : EIATTR_KPARAM_INFO
	.align		4
.L_29:
        /*0018*/ 	.byte	0x04, 0x17
        /*001a*/ 	.short	(.L_31 - .L_30)
.L_30:
        /*001c*/ 	.word	0x00000000
        /*0020*/ 	.short	0x0001
        /*0022*/ 	.short	0x0008
        /*0024*/ 	.byte	0x00, 0xf5, 0x21, 0x00


	//----- nvinfo : EIATTR_KPARAM_INFO
	.align		4
.L_31:
        /*0028*/ 	.byte	0x04, 0x17
        /*002a*/ 	.short	(.L_33 - .L_32)
.L_32:
        /*002c*/ 	.word	0x00000000
        /*0030*/ 	.short	0x0000
        /*0032*/ 	.short	0x0000
        /*0034*/ 	.byte	0x00, 0xf5, 0x21, 0x00


	//----- nvinfo : EIATTR_SPARSE_MMA_MASK
	.align		4
.L_33:
        /*0038*/ 	.byte	0x03, 0x50
        /*003a*/ 	.short	0x0000


	//----- nvinfo : EIATTR_MAXREG_COUNT
	.align		4
        /*003c*/ 	.byte	0x03, 0x1b
        /*003e*/ 	.short	0x00ff


	//----- nvinfo : EIATTR_MERCURY_ISA_VERSION
	.align		4
        /*0040*/ 	.byte	0x03, 0x5f
        /*0042*/ 	.short	0x0101


	//----- nvinfo : EIATTR_VRC_CTA_INIT_COUNT
	.align		4
        /*0044*/ 	.byte	0x02, 0x4a
	.zero		1
	.zero		1


	//----- nvinfo : EIATTR_EXIT_INSTR_OFFSETS
	.align		4
        /*0048*/ 	.byte	0x04, 0x1c
        /*004a*/ 	.short	(.L_35 - .L_34)


	//   ....[0]....
.L_34:
        /*004c*/ 	.word	0x00000330


	//----- nvinfo : EIATTR_CBANK_PARAM_SIZE
	.align		4
.L_35:
        /*0050*/ 	.byte	0x03, 0x19
        /*0052*/ 	.short	0x0018


	//----- nvinfo : EIATTR_PARAM_CBANK
	.align		4
        /*0054*/ 	.byte	0x04, 0x0a
        /*0056*/ 	.short	(.L_37 - .L_36)
	.align		4
.L_36:
        /*0058*/ 	.word	index@(.nv.constant0._Z12normalKernelPiS_S_)
        /*005c*/ 	.short	0x0380
        /*005e*/ 	.short	0x0018


	//----- nvinfo : EIATTR_SW_WAR
	.align		4
.L_37:
        /*0060*/ 	.byte	0x04, 0x36
        /*0062*/ 	.short	(.L_39 - .L_38)
.L_38:
        /*0064*/ 	.word	0x00000008
.L_39:


//--------------------- .nv.callgraph             --------------------------
	.section	.nv.callgraph,"",@"SHT_CUDA_CALLGRAPH"
	.align	4
	.sectionentsize	8
	.align		4
        /*0000*/ 	.word	0x00000000
	.align		4
        /*0004*/ 	.word	0xffffffff
	.align		4
        /*0008*/ 	.word	0x00000000
	.align		4
        /*000c*/ 	.word	0xfffffffe
	.align		4
        /*0010*/ 	.word	0x00000000
	.align		4
        /*0014*/ 	.word	0xfffffffd
	.align		4
        /*0018*/ 	.word	0x00000000
	.align		4
        /*001c*/ 	.word	0xfffffffc


//--------------------- .text._Z17tiledMatmulKernelPiS_S_ --------------------------
	.section	.text._Z17tiledMatmulKernelPiS_S_,"ax",@progbits
	.align	128
        .global         _Z17tiledMatmulKernelPiS_S_
        .type           _Z17tiledMatmulKernelPiS_S_,@function
        .size           _Z17tiledMatmulKernelPiS_S_,(.L_x_2 - _Z17tiledMatmulKernelPiS_S_)
        .other          _Z17tiledMatmulKernelPiS_S_,@"STO_CUDA_ENTRY STV_DEFAULT"
_Z17tiledMatmulKernelPiS_S_:
.text._Z17tiledMatmulKernelPiS_S_:
[----:B------:R-:W-:Y:S01]  /*0000*/  LDC R1, c[0x0][0x37c] ;  /* 0x0000df00ff017b82 */ /* 0x000fe20000000800 */
[----:B------:R-:W0:Y:S07]  /*0010*/  S2R R0, SR_TID.X ;  /* 0x0000000000007919 */ /* 0x000e2e0000002100 */
[----:B------:R-:W1:Y:S01]  /*0020*/  LDC.64 R4, c[0x0][0x388] ;  /* 0x0000e200ff047b82 */ /* 0x000e620000000a00 */
[----:B------:R-:W2:Y:S01]  /*0030*/  LDCU.64 UR8, c[0x0][0x358] ;  /* 0x00006b00ff0877ac */ /* 0x000ea20008000a00 */
[----:B------:R-:W0:Y:S01]  /*0040*/  S2R R13, SR_TID.Y ;  /* 0x00000000000d7919 */ /* 0x000e220000002200 */
[----:B------:R-:W3:Y:S05]  /*0050*/  S2R R12, SR_CTAID.Y ;  /* 0x00000000000c7919 */ /* 0x000eea0000002600 */
[----:B------:R-:W4:Y:S01]  /*0060*/  LDC.64 R2, c[0x0][0x390] ;  /* 0x0000e400ff027b82 */ /* 0x000f220000000a00 */
[----:B------:R-:W5:Y:S01]  /*0070*/  S2R R15, SR_CTAID.X ;  /* 0x00000000000f7919 */ /* 0x000f620000002500 */
[----:B0-----:R-:W-:-:S04]  /*0080*/  LEA R6, R13, R0, 0x3 ;  /* 0x000000000d067211 */ /* 0x001fc800078e18ff */
[-C--:B---3--:R-:W-:Y:S02]  /*0090*/  LEA R7, R12, R6.reuse, 0x4 ;  /* 0x000000060c077211 */ /* 0x088fe400078e20ff */
[----:B-----5:R-:W-:-:S03]  /*00a0*/  LEA R11, R15, R6, 0x1 ;  /* 0x000000060f0b7211 */ /* 0x020fc600078e08ff */
[----:B-1----:R-:W-:Y:S01]  /*00b0*/  IMAD.WIDE.U32 R4, R7, 0x4, R4 ;  /* 0x0000000407047825 */ /* 0x002fe200078e0004 */
[----:B------:R-:W-:-:S03]  /*00c0*/  IADD3 R19, PT, PT, R11, 0x10, RZ ;  /* 0x000000100b137810 */ /* 0x000fc60007ffe0ff */
[--C-:B----4-:R-:W-:Y:S01]  /*00d0*/  IMAD.WIDE.U32 R16, R11, 0x4, R2.reuse ;  /* 0x000000040b107825 */ /* 0x110fe200078e0002 */
[----:B--2---:R-:W2:Y:S04]  /*00e0*/  LDG.E R6, desc[UR8][R4.64] ;  /* 0x0000000804067981 */ /* 0x004ea8000c1e1900 */
[----:B------:R0:W3:Y:S01]  /*00f0*/  LDG.E R7, desc[UR8][R16.64] ;  /* 0x0000000810077981 */ /* 0x0000e2000c1e1900 */
[--C-:B------:R-:W-:Y:S01]  /*0100*/  IMAD.WIDE.U32 R18, R19, 0x4, R2.reuse ;  /* 0x0000000413127825 */ /* 0x100fe200078e0002 */
[----:B------:R-:W-:Y:S02]  /*0110*/  IADD3 R21, PT, PT, R11, 0x20, RZ ;  /* 0x000000200b157810 */ /* 0x000fe40007ffe0ff */
[----:B------:R-:W4:Y:S04]  /*0120*/  LDG.E R8, desc[UR8][R4.64+0x8] ;  /* 0x0000080804087981 */ /* 0x000f28000c1e1900 */
[----:B------:R-:W5:Y:S01]  /*0130*/  LDG.E R9, desc[UR8][R18.64] ;  /* 0x0000000812097981 */ /* 0x000f62000c1e1900 */
[----:B------:R-:W-:Y:S01]  /*0140*/  IMAD.WIDE.U32 R20, R21, 0x4, R2 ;  /* 0x0000000415147825 */ /* 0x000fe200078e0002 */
[----:B------:R-:W-:-:S02]  /*0150*/  IADD3 R23, PT, PT, R11, 0x30, RZ ;  /* 0x000000300b177810 */ /* 0x000fc40007ffe0ff */
[----:B------:R-:W5:Y:S04]  /*0160*/  LDG.E R10, desc[UR8][R4.64+0x10] ;  /* 0x00001008040a7981 */ /* 0x000f68000c1e1900 */
[----:B------:R-:W5:Y:S01]  /*0170*/  LDG.E R11, desc[UR8][R20.64] ;  /* 0x00000008140b7981 */ /* 0x000f62000c1e1900 */
[----:B------:R-:W-:-:S03]  /*0180*/  IMAD.WIDE.U32 R2, R23, 0x4, R2 ;  /* 0x0000000417027825 */ /* 0x000fc600078e0002 */
[----:B------:R-:W5:Y:S04]  /*0190*/  LDG.E R23, desc[UR8][R4.64+0x18] ;  /* 0x0000180804177981 */ /* 0x000f68000c1e1900 */
[----:B------:R1:W5:Y:S01]  /*01a0*/  LDG.E R26, desc[UR8][R2.64] ;  /* 0x00000008021a7981 */ /* 0x000362000c1e1900 */
[----:B------:R-:W0:Y:S01]  /*01b0*/  S2UR UR6, SR_CgaCtaId ;  /* 0x00000000000679c3 */ /* 0x000e220000008800 */
[----:B------:R-:W-:Y:S02]  /*01c0*/  UMOV UR4, 0x400 ;  /* 0x0000040000047882 */ /* 0x000fe40000000000 */
[----:B------:R-:W-:Y:S02]  /*01d0*/  UIADD3 UR5, UPT, UPT, UR4, 0x10, URZ ;  /* 0x0000001004057890 */ /* 0x000fe4000fffe0ff */
[----:B0-----:R-:W-:-:S02]  /*01e0*/  ULEA UR4, UR6, UR4, 0x18 ;  /* 0x0000000406047291 */ /* 0x001fc4000f8ec0ff */
[----:B------:R-:W-:-:S04]  /*01f0*/  ULEA UR5, UR6, UR5, 0x18 ;  /* 0x0000000506057291 */ /* 0x000fc8000f8ec0ff */
[C---:B------:R-:W-:Y:S02]  /*0200*/  LEA R27, R13.reuse, UR4, 0x3 ;  /* 0x000000040d1b7c11 */ /* 0x040fe4000f8e18ff */
[C---:B------:R-:W-:Y:S02]  /*0210*/  LEA R16, R0.reuse, UR5, 0x2 ;  /* 0x0000000500107c11 */ /* 0x040fe4000f8e10ff */
[----:B------:R-:W-:Y:S01]  /*0220*/  LEA R29, R0, R27, 0x2 ;  /* 0x0000001b001d7211 */ /* 0x000fe200078e10ff */
[----:B------:R-:W0:Y:S01]  /*0230*/  LDCU UR4, c[0x0][0x364] ;  /* 0x00006c80ff0477ac */ /* 0x000e220008000800 */
[----:B------:R-:W-:Y:S01]  /*0240*/  LEA R24, R13, R16, 0x3 ;  /* 0x000000100d187211 */ /* 0x000fe200078e18ff */
[----:B------:R-:W1:Y:S01]  /*0250*/  LDCU UR5, c[0x0][0x360] ;  /* 0x00006c00ff0577ac */ /* 0x000e620008000800 */
[----:B0-----:R-:W-:Y:S02]  /*0260*/  IMAD R12, R12, UR4, R13 ;  /* 0x000000040c0c7c24 */ /* 0x001fe4000f8e020d */
[----:B-1----:R-:W-:-:S05]  /*0270*/  IMAD R15, R15, UR5, R0 ;  /* 0x000000050f0f7c24 */ /* 0x002fca000f8e0200 */
[----:B------:R-:W-:Y:S01]  /*0280*/  LEA R15, R12, R15, 0x3 ;  /* 0x0000000f0c0f7211 */ /* 0x000fe200078e18ff */
[----:B--2---:R-:W-:Y:S04]  /*0290*/  STS [R29], R6 ;  /* 0x000000061d007388 */ /* 0x004fe80000000800 */
[----:B---3--:R-:W-:Y:S04]  /*02a0*/  STS [R24], R7 ;  /* 0x0000000718007388 */ /* 0x008fe80000000800 */
[----:B------:R-:W-:Y:S04]  /*02b0*/  LDS R25, [R16] ;  /* 0x0000000010197984 */ /* 0x000fe80000000800 */
[----:B------:R-:W0:Y:S04]  /*02c0*/  LDS.64 R2, [R27] ;  /* 0x000000001b027984 */ /* 0x000e280000000a00 */
[----:B------:R-:W1:Y:S04]  /*02d0*/  LDS R14, [R16+0x8] ;  /* 0x00000800100e7984 */ /* 0x000e680000000800 */
[----:B----4-:R-:W-:Y:S04]  /*02e0*/  STS [R29], R8 ;  /* 0x000000081d007388 */ /* 0x010fe80000000800 */
[----:B-----5:R-:W-:Y:S04]  /*02f0*/  STS [R24], R9 ;  /* 0x0000000918007388 */ /* 0x020fe80000000800 */
[----:B------:R-:W-:Y:S04]  /*0300*/  LDS R17, [R16] ;  /* 0x0000000010117984 */ /* 0x000fe80000000800 */
[----:B------:R-:W2:Y:S04]  /*0310*/  LDS.64 R4, [R27] ;  /* 0x000000001b047984 */ /* 0x000ea80000000a00 */
[----:B------:R-:W3:Y:S04]  /*0320*/  LDS R18, [R16+0x8] ;  /* 0x0000080010127984 */ /* 0x000ee80000000800 */
[----:B------:R-:W-:Y:S04]  /*0330*/  STS [R29], R10 ;  /* 0x0000000a1d007388 */ /* 0x000fe80000000800 */
[----:B------:R4:W-:Y:S04]  /*0340*/  STS [R24], R11 ;  /* 0x0000000b18007388 */ /* 0x0009e80000000800 */
[----:B------:R-:W-:Y:S04]  /*0350*/  LDS R19, [R16] ;  /* 0x0000000010137984 */ /* 0x000fe80000000800 */
[----:B------:R-:W5:Y:S01]  /*0360*/  LDS.64 R6, [R27] ;  /* 0x000000001b067984 */ /* 0x000f620000000a00 */
[----:B0-----:R-:W-:Y:S01]  /*0370*/  IMAD R2, R2, R25, RZ ;  /* 0x0000001902027224 */ /* 0x001fe200078e02ff */
[----:B----4-:R-:W0:Y:S02]  /*0380*/  LDC.64 R10, c[0x0][0x380] ;  /* 0x0000e000ff0a7b82 */ /* 0x010e240000000a00 */
[----:B------:R-:W4:Y:S01]  /*0390*/  LDS R20, [R16+0x8] ;  /* 0x0000080010147984 */ /* 0x000f220000000800 */
[----:B-1----:R-:W-:-:S03]  /*03a0*/  IMAD R2, R14, R3, R2 ;  /* 0x000000030e027224 */ /* 0x002fc600078e0202 */
[----:B------:R-:W-:Y:S04]  /*03b0*/  STS [R29], R23 ;  /* 0x000000171d007388 */ /* 0x000fe80000000800 */
[----:B------:R-:W-:Y:S04]  /*03c0*/  STS [R24], R26 ;  /* 0x0000001a18007388 */ /* 0x000fe80000000800 */
[----:B------:R-:W-:Y:S04]  /*03d0*/  LDS R21, [R16] ;  /* 0x0000000010157984 */ /* 0x000fe80000000800 */
[----:B------:R-:W1:Y:S01]  /*03e0*/  LDS.64 R8, [R27] ;  /* 0x000000001b087984 */ /* 0x000e620000000a00 */
[----:B--2---:R-:W-:-:S03]  /*03f0*/  IMAD R2, R4, R17, R2 ;  /* 0x0000001104027224 */ /* 0x004fc600078e0202 */
[----:B------:R-:W2:Y:S01]  /*0400*/  LDS R22, [R16+0x8] ;  /* 0x0000080010167984 */ /* 0x000ea20000000800 */
[----:B---3--:R-:W-:Y:S02]  /*0410*/  IMAD R2, R18, R5, R2 ;  /* 0x0000000512027224 */ /* 0x008fe400078e0202 */
[----:B0-----:R-:W-:-:S04]  /*0420*/  IMAD.WIDE R10, R15, 0x4, R10 ;  /* 0x000000040f0a7825 */ /* 0x001fc800078e020a */
[----:B-----5:R-:W-:-:S04]  /*0430*/  IMAD R2, R6, R19, R2 ;  /* 0x0000001306027224 */ /* 0x020fc800078e0202 */
[----:B----4-:R-:W-:-:S04]  /*0440*/  IMAD R2, R20, R7, R2 ;  /* 0x0000000714027224 */ /* 0x010fc800078e0202 */
[----:B-1----:R-:W-:-:S04]  /*0450*/  IMAD R2, R8, R21, R2 ;  /* 0x0000001508027224 */ /* 0x002fc800078e0202 */
[----:B--2---:R-:W-:-:S05]  /*0460*/  IMAD R9, R22, R9, R2 ;  /* 0x0000000916097224 */ /* 0x004fca00078e0202 */
[----:B------:R-:W-:Y:S01]  /*0470*/  STG.E desc[UR8][R10.64], R9 ;  /* 0x000000090a007986 */ /* 0x000fe2000c101908 */
[----:B------:R-:W-:Y:S05]  /*0480*/  EXIT ;  /* 0x000000000000794d */ /* 0x000fea0003800000 */
.L_x_0:
[----:B------:R-:W-:-:S00]  /*0490*/  BRA `(.L_x_0) ;  /* 0xfffffffc00fc7947 */ /* 0x000fc0000383ffff */
[----:B------:R-:W-:-:S00]  /*04a0*/  NOP ;  /* 0x0000000000007918 */ /* 0x000fc00000000000 */
        /* <DEDUP_REMOVED lines=13> */
.L_x_2:


//--------------------- .text._Z12normalKernelPiS_S_ --------------------------
	.section	.text._Z12normalKernelPiS_S_,"ax",@progbits
	.align	128
        .global         _Z12normalKernelPiS_S_
        .type           _Z12normalKernelPiS_S_,@function
        .size           _Z12normalKernelPiS_S_,(.L_x_3 - _Z12normalKernelPiS_S_)
        .other          _Z12normalKernelPiS_S_,@"STO_CUDA_ENTRY STV_DEFAULT"
_Z12normalKernelPiS_S_:
.text._Z12normalKernelPiS_S_:
[----:B------:R-:W-:Y:S01]  /*0000*/  LDC R1, c[0x0][0x37c] ;  /* 0x0000df00ff017b82 */ /* 0x000fe20000000800 */
[----:B------:R-:W0:Y:S01]  /*0010*/  S2R R0, SR_CTAID.Y ;  /* 0x0000000000007919 */ /* 0x000e220000002600 */
[----:B------:R-:W1:Y:S06]  /*0020*/  LDCU UR6, c[0x0][0x360] ;  /* 0x00006c00ff0677ac */ /* 0x000e6c0008000800 */
[----:B------:R-:W2:Y:S01]  /*0030*/  LDC.64 R2, c[0x0][0x390] ;  /* 0x0000e400ff027b82 */ /* 0x000ea20000000a00 */
[----:B------:R-:W0:Y:S01]  /*0040*/  S2R R11, SR_TID.Y ;  /* 0x00000000000b7919 */ /* 0x000e220000002200 */
[----:B------:R-:W0:Y:S01]  /*0050*/  LDCU UR7, c[0x0][0x364] ;  /* 0x00006c80ff0777ac */ /* 0x000e220008000800 */
[----:B------:R-:W1:Y:S01]  /*0060*/  S2R R9, SR_CTAID.X ;  /* 0x0000000000097919 */ /* 0x000e620000002500 */
[----:B------:R-:W3:Y:S04]  /*0070*/  LDCU.64 UR4, c[0x0][0x358] ;  /* 0x00006b00ff0477ac */ /* 0x000ee80008000a00 */
[----:B------:R-:W4:Y:S01]  /*0080*/  LDC.64 R4, c[0x0][0x388] ;  /* 0x0000e200ff047b82 */ /* 0x000f220000000a00 */
[----:B------:R-:W1:Y:S07]  /*0090*/  S2R R8, SR_TID.X ;  /* 0x0000000000087919 */ /* 0x000e6e0000002100 */
[----:B------:R-:W5:Y:S01]  /*00a0*/  LDC.64 R6, c[0x0][0x380] ;  /* 0x0000e000ff067b82 */ /* 0x000f620000000a00 */
[----:B0-----:R-:W-:-:S05]  /*00b0*/  IMAD R0, R0, UR7, R11 ;  /* 0x0000000700007c24 */ /* 0x001fca000f8e020b */
[----:B------:R-:W-:Y:S01]  /*00c0*/  SHF.L.U32 R0, R0, 0x3, RZ ;  /* 0x0000000300007819 */ /* 0x000fe200000006ff */
[----:B-1----:R-:W-:-:S04]  /*00d0*/  IMAD R9, R9, UR6, R8 ;  /* 0x0000000609097c24 */ /* 0x002fc8000f8e0208 */
[----:B----4-:R-:W-:Y:S01]  /*00e0*/  IMAD.WIDE.U32 R4, R0, 0x4, R4 ;  /* 0x0000000400047825 */ /* 0x010fe200078e0004 */
[----:B------:R-:W-:-:S03]  /*00f0*/  IADD3 R11, PT, PT, R9, R0, RZ ;  /* 0x00000000090b7210 */ /* 0x000fc60007ffe0ff */
[----:B--2---:R-:W-:Y:S02]  /*0100*/  IMAD.WIDE R2, R9, 0x4, R2 ;  /* 0x0000000409027825 */ /* 0x004fe400078e0202 */
[----:B---3--:R-:W2:Y:S02]  /*0110*/  LDG.E R9, desc[UR4][R4.64] ;  /* 0x0000000404097981 */ /* 0x008ea4000c1e1900 */
[----:B-----5:R-:W-:Y:S02]  /*0120*/  IMAD.WIDE R6, R11, 0x4, R6 ;  /* 0x000000040b067825 */ /* 0x020fe400078e0206 */
[----:B------:R-:W2:Y:S04]  /*0130*/  LDG.E R8, desc[UR4][R2.64] ;  /* 0x0000000402087981 */ /* 0x000ea8000c1e1900 */
[----:B------:R-:W2:Y:S02]  /*0140*/  LDG.E R0, desc[UR4][R6.64] ;  /* 0x0000000406007981 */ /* 0x000ea4000c1e1900 */
[----:B--2---:R-:W-:-:S05]  /*0150*/  IMAD R9, R9, R8, R0 ;  /* 0x0000000809097224 */ /* 0x004fca00078e0200 */
[----:B------:R0:W-:Y:S04]  /*0160*/  STG.E desc[UR4][R6.64], R9 ;  /* 0x0000000906007986 */ /* 0x0001e8000c101904 */
        /* <DEDUP_REMOVED lines=8> */
[----:B------:R-:W0:Y:S04]  /*01f0*/  LDG.E R0, desc[UR4][R4.64+0xc] ;  /* 0x00000c0404007981 */ /* 0x000e28000c1e1900 */
[----:B------:R-:W0:Y:S02]  /*0200*/  LDG.E R8, desc[UR4][R2.64+0x60] ;  /* 0x0000600402087981 */ /* 0x000e24000c1e1900 */
[----:B0-----:R-:W-:-:S05]  /*0210*/  IMAD R9, R0, R8, R13 ;  /* 0x0000000800097224 */ /* 0x001fca00078e020d */
[----:B------:R0:W-:Y:S04]  /*0220*/  STG.E desc[UR4][R6.64], R9 ;  /* 0x0000000906007986 */ /* 0x0001e8000c101904 */
[----:B------:R-:W1:Y:S04]  /*0230*/  LDG.E R0, desc[UR4][R4.64+0x10] ;  /* 0x0000100404007981 */ /* 0x000e68000c1e1900 */
[----:B------:R-:W1:Y:S02]  /*0240*/  LDG.E R8, desc[UR4][R2.64+0x80] ;  /* 0x0000800402087981 */ /* 0x000e64000c1e1900 */
[----:B-1----:R-:W-:-:S05]  /*0250*/  IMAD R11, R0, R8, R9 ;  /* 0x00000008000b7224 */ /* 0x002fca00078e0209 */
[----:B------:R1:W-:Y:S04]  /*0260*/  STG.E desc[UR4][R6.64], R11 ;  /* 0x0000000b06007986 */ /* 0x0003e8000c101904 */
[----:B------:R-:W2:Y:S04]  /*0270*/  LDG.E R0, desc[UR4][R4.64+0x14] ;  /* 0x0000140404007981 */ /* 0x000ea8000c1e1900 */
[----:B------:R-:W2:Y:S02]  /*0280*/  LDG.E R8, desc[UR4][R2.64+0xa0] ;  /* 0x0000a00402087981 */ /* 0x000ea4000c1e1900 */
[----:B--2---:R-:W-:-:S05]  /*0290*/  IMAD R13, R0, R8, R11 ;  /* 0x00000008000d7224 */ /* 0x004fca00078e020b */
[----:B------:R-:W-:Y:S04]  /*02a0*/  STG.E desc[UR4][R6.64], R13 ;  /* 0x0000000d06007986 */ /* 0x000fe8000c101904 */
[----:B------:R-:W0:Y:S04]  /*02b0*/  LDG.E R0, desc[UR4][R4.64+0x18] ;  /* 0x0000180404007981 */ /* 0x000e28000c1e1900 */
[----:B------:R-:W0:Y:S02]  /*02c0*/  LDG.E R8, desc[UR4][R2.64+0xc0] ;  /* 0x0000c00402087981 */ /* 0x000e24000c1e1900 */
[----:B0-----:R-:W-:-:S05]  /*02d0*/  IMAD R9, R0, R8, R13 ;  /* 0x0000000800097224 */ /* 0x001fca00078e020d */
[----:B------:R-:W-:Y:S04]  /*02e0*/  STG.E desc[UR4][R6.64], R9 ;  /* 0x0000000906007986 */ /* 0x000fe8000c101904 */
[----:B------:R-:W1:Y:S04]  /*02f0*/  LDG.E R0, desc[UR4][R4.64+0x1c] ;  /* 0x00001c0404007981 */ /* 0x000e68000c1e1900 */
[----:B------:R-:W1:Y:S02]  /*0300*/  LDG.E R8, desc[UR4][R2.64+0xe0] ;  /* 0x0000e00402087981 */ /* 0x000e64000c1e1900 */
[----:B-1----:R-:W-:-:S05]  /*0310*/  IMAD R11, R0, R8, R9 ;  /* 0x00000008000b7224 */ /* 0x002fca00078e0209 */
[----:B------:R-:W-:Y:S01]  /*0320*/  STG.E desc[UR4][R6.64], R11 ;  /* 0x0000000b06007986 */ /* 0x000fe2000c101904 */
[----:B------:R-:W-:Y:S05]  /*0330*/  EXIT ;  /* 0x000000000000794d */ /* 0x000fea0003800000 */
.L_x_1:
        /* <DEDUP_REMOVED lines=12> */
.L_x_3:


//--------------------- .nv.shared._Z17tiledMatmulKernelPiS_S_ --------------------------
	.section	.nv.shared._Z17tiledMatmulKernelPiS_S_,"aw",@nobits
	.sectionflags	@""
	.align	4
.nv.shared._Z17tiledMatmulKernelPiS_S_:
	.zero		1056


//--------------------- .nv.shared.reserved.0     --------------------------
	.section	.nv.shared.reserved.0,"aw",@nobits
	.weak		__nv_reservedSMEM_offset_0_alias
	.size		__nv_reservedSMEM_offset_0_alias, 0, 64
	.other		__nv_reservedSMEM_offset_0_alias,@"STO_CUDA_RESERVED_SHARED STV_DEFAULT"
__nv_reservedSMEM_offset_0_alias:
	.zero		0
	.zero		64


//--------------------- .nv.constant0._Z17tiledMatmulKernelPiS_S_ --------------------------
	.section	.nv.constant0._Z17tiledMatmulKernelPiS_S_,"a",@progbits
	.sectionflags	@""
	.align	4
.nv.constant0._Z17tiledMatmulKernelPiS_S_:
	.zero		920


//--------------------- .nv.constant0._Z12normalKernelPiS_S_ --------------------------
	.section	.nv.constant0._Z12normalKernelPiS_S_,"a",@progbits
	.sectionflags	@""
	.align	4
.nv.constant0._Z12normalKernelPiS_S_:
	.zero		920


//--------------------- SYMBOLS --------------------------

	.type		.nv.reservedSmem.offset0,@object
	.size		.nv.reservedSmem.offset0,0x4
	.type		.nv.reservedSmem.cap,@object
	.size		.nv.reservedSmem.cap,0x4
